//
// Generated by NVIDIA NVVM Compiler
//
// Compiler Build ID: CL-36424714
// Cuda compilation tools, release 13.0, V13.0.88
// Based on NVVM 20.0.0
//

.version 9.0
.target sm_100
.address_size 64

	// .globl	_Z10copyMatrixPfS_
.global .align 4 .b8 precalc_xorwow_matrix[102400];
.global .align 4 .b8 precalc_xorwow_offset_matrix[102400];
.global .align 4 .b8 mrg32k3aM1[2304];
.global .align 4 .b8 mrg32k3aM2[2304];
.global .align 4 .b8 mrg32k3aM1SubSeq[2016];
.global .align 4 .b8 mrg32k3aM2SubSeq[2016];
.global .align 4 .b8 mrg32k3aM1Seq[2304];
.global .align 4 .b8 mrg32k3aM2Seq[2304];
.const .align 8 .b8 __cr_lgamma_table[72];

.visible .entry _Z10copyMatrixPfS_(
	.param .u64 .ptr .align 1 _Z10copyMatrixPfS__param_0,
	.param .u64 .ptr .align 1 _Z10copyMatrixPfS__param_1
)
{
	.reg .pred 	%p<4>;
	.reg .b32 	%r<12>;
	.reg .b32 	%f<2>;
	.reg .b64 	%rd<8>;

	ld.param.u64 	%rd1, [_Z10copyMatrixPfS__param_0];
	ld.param.u64 	%rd2, [_Z10copyMatrixPfS__param_1];
	mov.u32 	%r3, %ctaid.x;
	mov.u32 	%r4, %ntid.x;
	mov.u32 	%r5, %tid.x;
	mad.lo.s32 	%r1, %r3, %r4, %r5;
	mov.u32 	%r6, %ctaid.y;
	mov.u32 	%r7, %ntid.y;
	mov.u32 	%r8, %tid.y;
	mad.lo.s32 	%r9, %r6, %r7, %r8;
	setp.gt.s32 	%p1, %r1, 1023;
	setp.gt.u32 	%p2, %r9, 1023;
	or.pred  	%p3, %p1, %p2;
	@%p3 bra 	$L__BB0_2;
	cvta.to.global.u64 	%rd3, %rd1;
	cvta.to.global.u64 	%rd4, %rd2;
	shl.b32 	%r10, %r1, 10;
	add.s32 	%r11, %r10, %r9;
	mul.wide.s32 	%rd5, %r11, 4;
	add.s64 	%rd6, %rd3, %rd5;
	ld.global.f32 	%f1, [%rd6];
	add.s64 	%rd7, %rd4, %rd5;
	st.global.f32 	[%rd7], %f1;
$L__BB0_2:
	ret;

}


// ===== COMPILED SASS (sm_100) =====

	.target	sm_100

	.elftype	@"ET_EXEC"


//--------------------- .note.nv.tkinfo           --------------------------
	.section	.note.nv.tkinfo,"",@"SHT_NOTE"
	.sectionflags	@"SHF_NOTE_NV_TKINFO"
	.tkinfo
        /*0018*/ 	.word	0x00000002
        /*0030*/ 	.string	""
        /*0030*/ 	.string	"ptxas"
        /*0030*/ 	.string	"Cuda compilation tools, release 13.0, V13.0.88"
        /*0030*/ 	.string	"Build cuda_13.0.r13.0/compiler.36424714_0"
        /*0030*/ 	.string	"-arch sm_100 -m 64 "



//--------------------- .note.nv.cuinfo           --------------------------
	.section	.note.nv.cuinfo,"",@"SHT_NOTE"
	.sectionflags	@"SHF_NOTE_NV_CUINFO"
        /*0018*/ 	.short	0x0002
        /*001a*/ 	.short	0x0064
        /*001c*/ 	.short	0x0082
	.zero		2


//--------------------- .nv.info                  --------------------------
	.section	.nv.info,"",@"SHT_CUDA_INFO"
	.align	4


	//----- nvinfo : EIATTR_REGCOUNT
	.align		4
        /*0000*/ 	.byte	0x04, 0x2f
        /*0002*/ 	.short	(.L_10 - .L_9)
	.align		4
.L_9:
        /*0004*/ 	.word	index@(_Z10copyMatrixPfS_)
        /*0008*/ 	.word	0x0000000a


	//----- nvinfo : EIATTR_FRAME_SIZE
	.align		4
.L_10:
        /*000c*/ 	.byte	0x04, 0x11
        /*000e*/ 	.short	(.L_12 - .L_11)
	.align		4
.L_11:
        /*0010*/ 	.word	index@(_Z10copyMatrixPfS_)
        /*0014*/ 	.word	0x00000000


	//----- nvinfo : EIATTR_MIN_STACK_SIZE
	.align		4
.L_12:
        /*0018*/ 	.byte	0x04, 0x12
        /*001a*/ 	.short	(.L_14 - .L_13)
	.align		4
.L_13:
        /*001c*/ 	.word	index@(_Z10copyMatrixPfS_)
        /*0020*/ 	.word	0x00000000
.L_14:


//--------------------- .nv.compat                --------------------------
	.section	.nv.compat,"",@"SHT_CUDA_COMPAT_INFO"
	.align	4
        /*0000*/ 	.byte	0x02, 0x09, 0x00, 0x00, 0x02, 0x02, 0x01, 0x00, 0x02, 0x05, 0x05, 0x00, 0x03, 0x07, 0x01, 0x01
        /*0010*/ 	.byte	0x02, 0x03, 0x00, 0x00, 0x02, 0x06, 0x01, 0x00, 0x04, 0x0b, 0x08, 0x00, 0x09, 0x00, 0x00, 0x00
        /*0020*/ 	.byte	0x00, 0x00, 0x00, 0x00


//--------------------- .nv.info._Z10copyMatrixPfS_ --------------------------
	.section	.nv.info._Z10copyMatrixPfS_,"",@"SHT_CUDA_INFO"
	.sectionflags	@""
	.align	4


	//----- nvinfo : EIATTR_CUDA_API_VERSION
	.align		4
        /*0000*/ 	.byte	0x04, 0x37
        /*0002*/ 	.short	(.L_16 - .L_15)
.L_15:
        /*0004*/ 	.word	0x00000082


	//----- nvinfo : EIATTR_KPARAM_INFO
	.align		4
.L_16:
        /*0008*/ 	.byte	0x04, 0x17
        /*000a*/ 	.short	(.L_18 - .L_17)
.L_17:
        /*000c*/ 	.word	0x00000000
        /*0010*/ 	.short	0x0001
        /*0012*/ 	.short	0x0008
        /*0014*/ 	.byte	0x00, 0xf5, 0x21, 0x00


	//----- nvinfo : EIATTR_KPARAM_INFO
	.align		4
.L_18:
        /*0018*/ 	.byte	0x04, 0x17
        /*001a*/ 	.short	(.L_20 - .L_19)
.L_19:
        /*001c*/ 	.word	0x00000000
        /*0020*/ 	.short	0x0000
        /*0022*/ 	.short	0x0000
        /*0024*/ 	.byte	0x00, 0xf5, 0x21, 0x00


	//----- nvinfo : EIATTR_SPARSE_MMA_MASK
	.align		4
.L_20:
        /*0028*/ 	.byte	0x03, 0x50
        /*002a*/ 	.short	0x0000


	//----- nvinfo : EIATTR_MAXREG_COUNT
	.align		4
        /*002c*/ 	.byte	0x03, 0x1b
        /*002e*/ 	.short	0x00ff


	//----- nvinfo : EIATTR_MERCURY_ISA_VERSION
	.align		4
        /*0030*/ 	.byte	0x03, 0x5f
        /*0032*/ 	.short	0x0101


	//----- nvinfo : EIATTR_VRC_CTA_INIT_COUNT
	.align		4
        /*0034*/ 	.byte	0x02, 0x4a
	.zero		1
	.zero		1


	//----- nvinfo : EIATTR_EXIT_INSTR_OFFSETS
	.align		4
        /*0038*/ 	.byte	0x04, 0x1c
        /*003a*/ 	.short	(.L_22 - .L_21)


	//   ....[0]....
.L_21:
        /*003c*/ 	.word	0x000000b0


	//   ....[1]....
        /*0040*/ 	.word	0x00000140


	//----- nvinfo : EIATTR_CBANK_PARAM_SIZE
	.align		4
.L_22:
        /*0044*/ 	.byte	0x03, 0x19
        /*0046*/ 	.short	0x0010


	//----- nvinfo : EIATTR_PARAM_CBANK
	.align		4
        /*0048*/ 	.byte	0x04, 0x0a
        /*004a*/ 	.short	(.L_24 - .L_23)
	.align		4
.L_23:
        /*004c*/ 	.word	index@(.nv.constant0._Z10copyMatrixPfS_)
        /*0050*/ 	.short	0x0380
        /*0052*/ 	.short	0x0010


	//----- nvinfo : EIATTR_SW_WAR
	.align		4
.L_24:
        /*0054*/ 	.byte	0x04, 0x36
        /*0056*/ 	.short	(.L_26 - .L_25)
.L_25:
        /*0058*/ 	.word	0x00000008
.L_26:


//--------------------- .nv.callgraph             --------------------------
	.section	.nv.callgraph,"",@"SHT_CUDA_CALLGRAPH"
	.align	4
	.sectionentsize	8
	.align		4
        /*0000*/ 	.word	0x00000000
	.align		4
        /*0004*/ 	.word	0xffffffff
	.align		4
        /*0008*/ 	.word	0x00000000
	.align		4
        /*000c*/ 	.word	0xfffffffe
	.align		4
        /*0010*/ 	.word	0x00000000
	.align		4
        /*0014*/ 	.word	0xfffffffd
	.align		4
        /*0018*/ 	.word	0x00000000
	.align		4
        /*001c*/ 	.word	0xfffffffc


//--------------------- .nv.constant4             --------------------------
	.section	.nv.constant4,"a",@progbits
	.align	8
	.align		8
.nv.constant4:
        /*0000*/ 	.dword	precalc_xorwow_matrix
	.align		8
        /*0008*/ 	.dword	precalc_xorwow_offset_matrix
	.align		8
        /*0010*/ 	.dword	mrg32k3aM1
	.align		8
        /*0018*/ 	.dword	mrg32k3aM2
	.align		8
        /*0020*/ 	.dword	mrg32k3aM1SubSeq
	.align		8
        /*0028*/ 	.dword	mrg32k3aM2SubSeq
	.align		8
        /*0030*/ 	.dword	mrg32k3aM1Seq
	.align		8
        /*0038*/ 	.dword	mrg32k3aM2Seq


//--------------------- .nv.constant3             --------------------------
	.section	.nv.constant3,"a",@progbits
	.align	8
.nv.constant3:
	.type		__cr_lgamma_table,@object
	.size		__cr_lgamma_table,(.L_8 - __cr_lgamma_table)
__cr_lgamma_table:
        /*0000*/ 	.byte	0x00, 0x00, 0x00, 0x00, 0x00, 0x00, 0x00, 0x00, 0x00, 0x00, 0x00, 0x00, 0x00, 0x00, 0x00, 0x00
        /*0010*/ 	.byte	0xef, 0x39, 0xfa, 0xfe, 0x42, 0x2e, 0xe6, 0x3f, 0x02, 0x20, 0x2a, 0xfa, 0x0b, 0xab, 0xfc, 0x3f
        /*0020*/ 	.byte	0xf9, 0x2c, 0x92, 0x7c, 0xa7, 0x6c, 0x09, 0x40, 0xc9, 0x79, 0x44, 0x3c, 0x64, 0x26, 0x13, 0x40
        /*0030*/ 	.byte	0xca, 0x01, 0xcf, 0x3a, 0x27, 0x51, 0x1a, 0x40, 0x30, 0xcc, 0x2d, 0xf3, 0xe1, 0x0c, 0x21, 0x40
        /*0040*/ 	.byte	0x0d, 0xb7, 0xfc, 0x82, 0x8e, 0x35, 0x25, 0x40
.L_8:


//--------------------- .text._Z10copyMatrixPfS_  --------------------------
	.section	.text._Z10copyMatrixPfS_,"ax",@progbits
	.align	128
        .global         _Z10copyMatrixPfS_
        .type           _Z10copyMatrixPfS_,@function
        .size           _Z10copyMatrixPfS_,(.L_x_1 - _Z10copyMatrixPfS_)
        .other          _Z10copyMatrixPfS_,@"STO_CUDA_ENTRY STV_DEFAULT"
_Z10copyMatrixPfS_:
.text._Z10copyMatrixPfS_:
[----:B------:R-:W-:Y:S01]  /*0000*/  LDC R1, c[0x0][0x37c] ;  /* 0x0000df00ff017b82 */ /* 0x000fe20000000800 */
[----:B------:R-:W0:Y:S07]  /*0010*/  S2R R2, SR_TID.Y ;  /* 0x0000000000027919 */ /* 0x000e2e0000002200 */
[----:B------:R-:W1:Y:S01]  /*0020*/  LDC R0, c[0x0][0x360] ;  /* 0x0000d800ff007b82 */ /* 0x000e620000000800 */
[----:B------:R-:W1:Y:S07]  /*0030*/  S2R R3, SR_TID.X ;  /* 0x0000000000037919 */ /* 0x000e6e0000002100 */
[----:B------:R-:W0:Y:S08]  /*0040*/  S2UR UR5, SR_CTAID.Y ;  /* 0x00000000000579c3 */ /* 0x000e300000002600 */
[----:B------:R-:W0:Y:S08]  /*0050*/  LDC R5, c[0x0][0x364] ;  /* 0x0000d900ff057b82 */ /* 0x000e300000000800 */
[----:B------:R-:W1:Y:S01]  /*0060*/  S2UR UR4, SR_CTAID.X ;  /* 0x00000000000479c3 */ /* 0x000e620000002500 */
[----:B0-----:R-:W-:-:S05]  /*0070*/  IMAD R5, R5, UR5, R2 ;  /* 0x0000000505057c24 */ /* 0x001fca000f8e0202 */
[----:B------:R-:W-:Y:S01]  /*0080*/  ISETP.GT.U32.AND P0, PT, R5, 0x3ff, PT ;  /* 0x000003ff0500780c */ /* 0x000fe20003f04070 */
[----:B-1----:R-:W-:-:S05]  /*0090*/  IMAD R0, R0, UR4, R3 ;  /* 0x0000000400007c24 */ /* 0x002fca000f8e0203 */
[----:B------:R-:W-:-:S13]  /*00a0*/  ISETP.GT.OR P0, PT, R0, 0x3ff, P0 ;  /* 0x000003ff0000780c */ /* 0x000fda0000704670 */
[----:B------:R-:W-:Y:S05]  /*00b0*/  @P0 EXIT ;  /* 0x000000000000094d */ /* 0x000fea0003800000 */
[----:B------:R-:W0:Y:S01]  /*00c0*/  LDC.64 R2, c[0x0][0x380] ;  /* 0x0000e000ff027b82 */ /* 0x000e220000000a00 */
[----:B------:R-:W1:Y:S01]  /*00d0*/  LDCU.64 UR4, c[0x0][0x358] ;  /* 0x00006b00ff0477ac */ /* 0x000e620008000a00 */
[----:B------:R-:W-:-:S06]  /*00e0*/  LEA R7, R0, R5, 0xa ;  /* 0x0000000500077211 */ /* 0x000fcc00078e50ff */
[----:B------:R-:W2:Y:S01]  /*00f0*/  LDC.64 R4, c[0x0][0x388] ;  /* 0x0000e200ff047b82 */ /* 0x000ea20000000a00 */
[----:B0-----:R-:W-:-:S06]  /*0100*/  IMAD.WIDE R2, R7, 0x4, R2 ;  /* 0x0000000407027825 */ /* 0x001fcc00078e0202 */
[----:B-1----:R-:W3:Y:S01]  /*0110*/  LDG.E R3, desc[UR4][R2.64] ;  /* 0x0000000402037981 */ /* 0x002ee2000c1e1900 */
[----:B--2---:R-:W-:-:S05]  /*0120*/  IMAD.WIDE R4, R7, 0x4, R4 ;  /* 0x0000000407047825 */ /* 0x004fca00078e0204 */
[----:B---3--:R-:W-:Y:S01]  /*0130*/  STG.E desc[UR4][R4.64], R3 ;  /* 0x0000000304007986 */ /* 0x008fe2000c101904 */
[----:B------:R-:W-:Y:S05]  /*0140*/  EXIT ;  /* 0x000000000000794d */ /* 0x000fea0003800000 */
.L_x_0:
[----:B------:R-:W-:-:S00]  /*0150*/  BRA `(.L_x_0) ;  /* 0xfffffffc00fc7947 */ /* 0x000fc0000383ffff */
[----:B------:R-:W-:-:S00]  /*0160*/  NOP ;  /* 0x0000000000007918 */ /* 0x000fc00000000000 */
        /* <DEDUP_REMOVED lines=9> */
.L_x_1:


//--------------------- .nv.global.init           --------------------------
	.section	.nv.global.init,"aw",@progbits
	.align	4
.nv.global.init:
	.type		mrg32k3aM1SubSeq,@object
	.size		mrg32k3aM1SubSeq,(mrg32k3aM2SubSeq - mrg32k3aM1SubSeq)
mrg32k3aM1SubSeq:
        /*0000*/ 	.byte	0x0b, 0xcc, 0xee, 0x04, 0x73, 0x29, 0x8b, 0x6f, 0xf6, 0x53, 0x03, 0xf6, 0x23, 0xf6, 0xea, 0xda
        /* <DEDUP_REMOVED lines=125> */
	.type		mrg32k3aM2SubSeq,@object
	.size		mrg32k3aM2SubSeq,(mrg32k3aM1 - mrg32k3aM2SubSeq)
mrg32k3aM2SubSeq:
        /* <DEDUP_REMOVED lines=126> */
	.type		mrg32k3aM1,@object
	.size		mrg32k3aM1,(mrg32k3aM1Seq - mrg32k3aM1)
mrg32k3aM1:
        /* <DEDUP_REMOVED lines=144> */
	.type		mrg32k3aM1Seq,@object
	.size		mrg32k3aM1Seq,(mrg32k3aM2 - mrg32k3aM1Seq)
mrg32k3aM1Seq:
        /* <DEDUP_REMOVED lines=144> */
	.type		mrg32k3aM2,@object
	.size		mrg32k3aM2,(mrg32k3aM2Seq - mrg32k3aM2)
mrg32k3aM2:
        /* <DEDUP_REMOVED lines=144> */
	.type		mrg32k3aM2Seq,@object
	.size		mrg32k3aM2Seq,(precalc_xorwow_matrix - mrg32k3aM2Seq)
mrg32k3aM2Seq:
        /* <DEDUP_REMOVED lines=144> */
	.type		precalc_xorwow_matrix,@object
	.size		precalc_xorwow_matrix,(precalc_xorwow_offset_matrix - precalc_xorwow_matrix)
precalc_xorwow_matrix:
        /* <DEDUP_REMOVED lines=6400> */
	.type		precalc_xorwow_offset_matrix,@object
	.size		precalc_xorwow_offset_matrix,(.L_1 - precalc_xorwow_offset_matrix)
precalc_xorwow_offset_matrix:
        /* <DEDUP_REMOVED lines=6400> */
.L_1:


//--------------------- .nv.shared.reserved.0     --------------------------
	.section	.nv.shared.reserved.0,"aw",@nobits
	.weak		__nv_reservedSMEM_offset_0_alias
	.size		__nv_reservedSMEM_offset_0_alias, 0, 64
	.other		__nv_reservedSMEM_offset_0_alias,@"STO_CUDA_RESERVED_SHARED STV_DEFAULT"
__nv_reservedSMEM_offset_0_alias:
	.zero		0
	.zero		64


//--------------------- .nv.constant0._Z10copyMatrixPfS_ --------------------------
	.section	.nv.constant0._Z10copyMatrixPfS_,"a",@progbits
	.sectionflags	@""
	.align	4
.nv.constant0._Z10copyMatrixPfS_:
	.zero		912


//--------------------- SYMBOLS --------------------------

	.type		.nv.reservedSmem.offset0,@object
	.size		.nv.reservedSmem.offset0,0x4
